//
// Generated by NVIDIA NVVM Compiler
//
// Compiler Build ID: CL-36424714
// Cuda compilation tools, release 13.0, V13.0.88
// Based on NVVM 20.0.0
//

.version 9.0
.target sm_100
.address_size 64

	// .globl	_Z17sync_error_kernelPi

.visible .entry _Z17sync_error_kernelPi(
	.param .u64 .ptr .align 1 _Z17sync_error_kernelPi_param_0
)
{
	.reg .pred 	%p<2>;
	.reg .b32 	%r<5>;
	.reg .b64 	%rd<5>;

	ld.param.u64 	%rd2, [_Z17sync_error_kernelPi_param_0];
	cvta.to.global.u64 	%rd3, %rd2;
	mov.u32 	%r2, %tid.x;
	mul.wide.u32 	%rd4, %r2, 4;
	add.s64 	%rd1, %rd3, %rd4;
	ld.global.u32 	%r1, [%rd1];
	and.b32  	%r3, %r2, 1;
	setp.eq.b32 	%p1, %r3, 1;
	@%p1 bra 	$L__BB0_2;
	bar.sync 	0;
$L__BB0_2:
	add.s32 	%r4, %r1, 1;
	st.global.u32 	[%rd1], %r4;
	ret;

}


// ===== COMPILED SASS (sm_100) =====

	.target	sm_100

	.elftype	@"ET_EXEC"


//--------------------- .note.nv.tkinfo           --------------------------
	.section	.note.nv.tkinfo,"",@"SHT_NOTE"
	.sectionflags	@"SHF_NOTE_NV_TKINFO"
	.tkinfo
        /*0018*/ 	.word	0x00000002
        /*0030*/ 	.string	""
        /*0030*/ 	.string	"ptxas"
        /*0030*/ 	.string	"Cuda compilation tools, release 13.0, V13.0.88"
        /*0030*/ 	.string	"Build cuda_13.0.r13.0/compiler.36424714_0"
        /*0030*/ 	.string	"-arch sm_100 -m 64 "



//--------------------- .note.nv.cuinfo           --------------------------
	.section	.note.nv.cuinfo,"",@"SHT_NOTE"
	.sectionflags	@"SHF_NOTE_NV_CUINFO"
        /*0018*/ 	.short	0x0002
        /*001a*/ 	.short	0x0064
        /*001c*/ 	.short	0x0082
	.zero		2


//--------------------- .nv.info                  --------------------------
	.section	.nv.info,"",@"SHT_CUDA_INFO"
	.align	4


	//----- nvinfo : EIATTR_REGCOUNT
	.align		4
        /*0000*/ 	.byte	0x04, 0x2f
        /*0002*/ 	.short	(.L_1 - .L_0)
	.align		4
.L_0:
        /*0004*/ 	.word	index@(_Z17sync_error_kernelPi)
        /*0008*/ 	.word	0x00000008


	//----- nvinfo : EIATTR_FRAME_SIZE
	.align		4
.L_1:
        /*000c*/ 	.byte	0x04, 0x11
        /*000e*/ 	.short	(.L_3 - .L_2)
	.align		4
.L_2:
        /*0010*/ 	.word	index@(_Z17sync_error_kernelPi)
        /*0014*/ 	.word	0x00000000


	//----- nvinfo : EIATTR_MIN_STACK_SIZE
	.align		4
.L_3:
        /*0018*/ 	.byte	0x04, 0x12
        /*001a*/ 	.short	(.L_5 - .L_4)
	.align		4
.L_4:
        /*001c*/ 	.word	index@(_Z17sync_error_kernelPi)
        /*0020*/ 	.word	0x00000000
.L_5:


//--------------------- .nv.compat                --------------------------
	.section	.nv.compat,"",@"SHT_CUDA_COMPAT_INFO"
	.align	4
        /*0000*/ 	.byte	0x02, 0x09, 0x00, 0x00, 0x02, 0x02, 0x01, 0x00, 0x02, 0x05, 0x05, 0x00, 0x03, 0x07, 0x01, 0x01
        /*0010*/ 	.byte	0x02, 0x03, 0x00, 0x00, 0x02, 0x06, 0x01, 0x00, 0x04, 0x0b, 0x08, 0x00, 0x09, 0x00, 0x00, 0x00
        /*0020*/ 	.byte	0x00, 0x00, 0x00, 0x00


//--------------------- .nv.info._Z17sync_error_kernelPi --------------------------
	.section	.nv.info._Z17sync_error_kernelPi,"",@"SHT_CUDA_INFO"
	.sectionflags	@""
	.align	4


	//----- nvinfo : EIATTR_CUDA_API_VERSION
	.align		4
        /*0000*/ 	.byte	0x04, 0x37
        /*0002*/ 	.short	(.L_7 - .L_6)
.L_6:
        /*0004*/ 	.word	0x00000082


	//----- nvinfo : EIATTR_KPARAM_INFO
	.align		4
.L_7:
        /*0008*/ 	.byte	0x04, 0x17
        /*000a*/ 	.short	(.L_9 - .L_8)
.L_8:
        /*000c*/ 	.word	0x00000000
        /*0010*/ 	.short	0x0000
        /*0012*/ 	.short	0x0000
        /*0014*/ 	.byte	0x00, 0xf5, 0x21, 0x00


	//----- nvinfo : EIATTR_SPARSE_MMA_MASK
	.align		4
.L_9:
        /*0018*/ 	.byte	0x03, 0x50
        /*001a*/ 	.short	0x0000


	//----- nvinfo : EIATTR_MAXREG_COUNT
	.align		4
        /*001c*/ 	.byte	0x03, 0x1b
        /*001e*/ 	.short	0x00ff


	//----- nvinfo : EIATTR_NUM_BARRIERS
	.align		4
        /*0020*/ 	.byte	0x02, 0x4c
        /*0022*/ 	.byte	0x01
	.zero		1


	//----- nvinfo : EIATTR_MERCURY_ISA_VERSION
	.align		4
        /*0024*/ 	.byte	0x03, 0x5f
        /*0026*/ 	.short	0x0101


	//----- nvinfo : EIATTR_VRC_CTA_INIT_COUNT
	.align		4
        /*0028*/ 	.byte	0x02, 0x4a
	.zero		1
	.zero		1


	//----- nvinfo : EIATTR_EXIT_INSTR_OFFSETS
	.align		4
        /*002c*/ 	.byte	0x04, 0x1c
        /*002e*/ 	.short	(.L_11 - .L_10)


	//   ....[0]....
.L_10:
        /*0030*/ 	.word	0x000000b0


	//----- nvinfo : EIATTR_CBANK_PARAM_SIZE
	.align		4
.L_11:
        /*0034*/ 	.byte	0x03, 0x19
        /*0036*/ 	.short	0x0008


	//----- nvinfo : EIATTR_PARAM_CBANK
	.align		4
        /*0038*/ 	.byte	0x04, 0x0a
        /*003a*/ 	.short	(.L_13 - .L_12)
	.align		4
.L_12:
        /*003c*/ 	.word	index@(.nv.constant0._Z17sync_error_kernelPi)
        /*0040*/ 	.short	0x0380
        /*0042*/ 	.short	0x0008


	//----- nvinfo : EIATTR_SW_WAR
	.align		4
.L_13:
        /*0044*/ 	.byte	0x04, 0x36
        /*0046*/ 	.short	(.L_15 - .L_14)
.L_14:
        /*0048*/ 	.word	0x00000008
.L_15:


//--------------------- .nv.callgraph             --------------------------
	.section	.nv.callgraph,"",@"SHT_CUDA_CALLGRAPH"
	.align	4
	.sectionentsize	8
	.align		4
        /*0000*/ 	.word	0x00000000
	.align		4
        /*0004*/ 	.word	0xffffffff
	.align		4
        /*0008*/ 	.word	0x00000000
	.align		4
        /*000c*/ 	.word	0xfffffffe
	.align		4
        /*0010*/ 	.word	0x00000000
	.align		4
        /*0014*/ 	.word	0xfffffffd
	.align		4
        /*0018*/ 	.word	0x00000000
	.align		4
        /*001c*/ 	.word	0xfffffffc


//--------------------- .text._Z17sync_error_kernelPi --------------------------
	.section	.text._Z17sync_error_kernelPi,"ax",@progbits
	.align	128
        .global         _Z17sync_error_kernelPi
        .type           _Z17sync_error_kernelPi,@function
        .size           _Z17sync_error_kernelPi,(.L_x_1 - _Z17sync_error_kernelPi)
        .other          _Z17sync_error_kernelPi,@"STO_CUDA_ENTRY STV_DEFAULT"
_Z17sync_error_kernelPi:
.text._Z17sync_error_kernelPi:
[----:B------:R-:W-:Y:S01]  /*0000*/  LDC R1, c[0x0][0x37c] ;  /* 0x0000df00ff017b82 */ /* 0x000fe20000000800 */
[----:B------:R-:W0:Y:S07]  /*0010*/  S2R R5, SR_TID.X ;  /* 0x0000000000057919 */ /* 0x000e2e0000002100 */
[----:B------:R-:W0:Y:S01]  /*0020*/  LDC.64 R2, c[0x0][0x380] ;  /* 0x0000e000ff027b82 */ /* 0x000e220000000a00 */
[----:B------:R-:W1:Y:S01]  /*0030*/  LDCU.64 UR4, c[0x0][0x358] ;  /* 0x00006b00ff0477ac */ /* 0x000e620008000a00 */
[----:B0-----:R-:W-:-:S05]  /*0040*/  IMAD.WIDE.U32 R2, R5, 0x4, R2 ;  /* 0x0000000405027825 */ /* 0x001fca00078e0002 */
[----:B-1----:R-:W2:Y:S01]  /*0050*/  LDG.E R0, desc[UR4][R2.64] ;  /* 0x0000000402007981 */ /* 0x002ea2000c1e1900 */
[----:B------:R-:W-:-:S04]  /*0060*/  LOP3.LUT R4, R5, 0x1, RZ, 0xc0, !PT ;  /* 0x0000000105047812 */ /* 0x000fc800078ec0ff */
[----:B------:R-:W-:-:S13]  /*0070*/  ISETP.NE.U32.AND P0, PT, R4, 0x1, PT ;  /* 0x000000010400780c */ /* 0x000fda0003f05070 */
[----:B------:R-:W-:Y:S01]  /*0080*/  @P0 BAR.SYNC.DEFER_BLOCKING 0x0 ;  /* 0x0000000000000b1d */ /* 0x000fe20000010000 */
[----:B--2---:R-:W-:-:S05]  /*0090*/  IADD3 R5, PT, PT, R0, 0x1, RZ ;  /* 0x0000000100057810 */ /* 0x004fca0007ffe0ff */
[----:B------:R-:W-:Y:S01]  /*00a0*/  STG.E desc[UR4][R2.64], R5 ;  /* 0x0000000502007986 */ /* 0x000fe2000c101904 */
[----:B------:R-:W-:Y:S05]  /*00b0*/  EXIT ;  /* 0x000000000000794d */ /* 0x000fea0003800000 */
.L_x_0:
[----:B------:R-:W-:-:S00]  /*00c0*/  BRA `(.L_x_0) ;  /* 0xfffffffc00fc7947 */ /* 0x000fc0000383ffff */
[----:B------:R-:W-:-:S00]  /*00d0*/  NOP ;  /* 0x0000000000007918 */ /* 0x000fc00000000000 */
        /* <DEDUP_REMOVED lines=10> */
.L_x_1:


//--------------------- .nv.shared.reserved.0     --------------------------
	.section	.nv.shared.reserved.0,"aw",@nobits
	.weak		__nv_reservedSMEM_offset_0_alias
	.size		__nv_reservedSMEM_offset_0_alias, 0, 64
	.other		__nv_reservedSMEM_offset_0_alias,@"STO_CUDA_RESERVED_SHARED STV_DEFAULT"
__nv_reservedSMEM_offset_0_alias:
	.zero		0
	.zero		64


//--------------------- .nv.constant0._Z17sync_error_kernelPi --------------------------
	.section	.nv.constant0._Z17sync_error_kernelPi,"a",@progbits
	.sectionflags	@""
	.align	4
.nv.constant0._Z17sync_error_kernelPi:
	.zero		904


//--------------------- SYMBOLS --------------------------

	.type		.nv.reservedSmem.offset0,@object
	.size		.nv.reservedSmem.offset0,0x4
